	.headerflags	@"EF_CUDA_TEXMODE_UNIFIED EF_CUDA_64BIT_ADDRESS EF_CUDA_ACCELERATORS EF_CUDA_SM90 EF_CUDA_VIRTUAL_SM(EF_CUDA_SM90)"
	.elftype	@"ET_EXEC"


//--------------------- .nv.info                  --------------------------
	.section	.nv.info,"",@"SHT_CUDA_INFO"
	.align	4


	//----- nvinfo : EIATTR_REGCOUNT
	.align		4
        /*0000*/ 	.byte	0x04, 0x2f
        /*0002*/ 	.short	(.L_1 - .L_0)
	.align		4
.L_0:
        /*0004*/ 	.word	index@(triton_poi_fused_convolution_7)
        /*0008*/ 	.word	0x0000000c


	//----- nvinfo : EIATTR_MIN_STACK_SIZE
	.align		4
.L_1:
        /*000c*/ 	.byte	0x04, 0x12
        /*000e*/ 	.short	(.L_3 - .L_2)
	.align		4
.L_2:
        /*0010*/ 	.word	index@(triton_poi_fused_convolution_7)
        /*0014*/ 	.word	0x00000000


	//----- nvinfo : EIATTR_FRAME_SIZE
	.align		4
.L_3:
        /*0018*/ 	.byte	0x04, 0x11
        /*001a*/ 	.short	(.L_5 - .L_4)
	.align		4
.L_4:
        /*001c*/ 	.word	index@(triton_poi_fused_convolution_7)
        /*0020*/ 	.word	0x00000000


	//----- nvinfo : EIATTR_MIN_STACK_SIZE
	.align		4
.L_5:
        /*0024*/ 	.byte	0x04, 0x12
        /*0026*/ 	.short	(.L_7 - .L_6)
	.align		4
.L_6:
        /*0028*/ 	.word	index@(triton_poi_fused_convolution_7)
        /*002c*/ 	.word	0x00000000
.L_7:


//--------------------- .nv.info.triton_poi_fused_convolution_7 --------------------------
	.section	.nv.info.triton_poi_fused_convolution_7,"",@"SHT_CUDA_INFO"
	.sectionflags	@""
	.align	4


	//----- nvinfo : EIATTR_CUDA_API_VERSION
	.align		4
        /*0000*/ 	.byte	0x04, 0x37
        /*0002*/ 	.short	(.L_9 - .L_8)
.L_8:
        /*0004*/ 	.word	0x0000007c


	//----- nvinfo : EIATTR_KPARAM_INFO
	.align		4
.L_9:
        /*0008*/ 	.byte	0x04, 0x17
        /*000a*/ 	.short	(.L_11 - .L_10)
.L_10:
        /*000c*/ 	.word	0x00000000
        /*0010*/ 	.short	0x0002
        /*0012*/ 	.short	0x0010
        /*0014*/ 	.byte	0x00, 0xf0, 0x11, 0x00


	//----- nvinfo : EIATTR_KPARAM_INFO
	.align		4
.L_11:
        /*0018*/ 	.byte	0x04, 0x17
        /*001a*/ 	.short	(.L_13 - .L_12)
.L_12:
        /*001c*/ 	.word	0x00000000
        /*0020*/ 	.short	0x0001
        /*0022*/ 	.short	0x0008
        /*0024*/ 	.byte	0x00, 0xf4, 0x21, 0x00


	//----- nvinfo : EIATTR_KPARAM_INFO
	.align		4
.L_13:
        /*0028*/ 	.byte	0x04, 0x17
        /*002a*/ 	.short	(.L_15 - .L_14)
.L_14:
        /*002c*/ 	.word	0x00000000
        /*0030*/ 	.short	0x0000
        /*0032*/ 	.short	0x0000
        /*0034*/ 	.byte	0x00, 0xf4, 0x21, 0x00


	//----- nvinfo : EIATTR_SPARSE_MMA_MASK
	.align		4
.L_15:
        /*0038*/ 	.byte	0x03, 0x50
        /*003a*/ 	.short	0x0000


	//----- nvinfo : EIATTR_MAXREG_COUNT
	.align		4
        /*003c*/ 	.byte	0x03, 0x1b
        /*003e*/ 	.short	0x00ff


	//----- nvinfo : EIATTR_EXIT_INSTR_OFFSETS
	.align		4
        /*0040*/ 	.byte	0x04, 0x1c
        /*0042*/ 	.short	(.L_17 - .L_16)


	//   ....[0]....
.L_16:
        /*0044*/ 	.word	0x00000140


	//   ....[1]....
        /*0048*/ 	.word	0x00000160


	//----- nvinfo : EIATTR_REQNTID
	.align		4
.L_17:
        /*004c*/ 	.byte	0x04, 0x10
        /*004e*/ 	.short	(.L_19 - .L_18)
.L_18:
        /*0050*/ 	.word	0x00000080
        /*0054*/ 	.word	0x00000001
        /*0058*/ 	.word	0x00000001


	//----- nvinfo : EIATTR_CBANK_PARAM_SIZE
	.align		4
.L_19:
        /*005c*/ 	.byte	0x03, 0x19
        /*005e*/ 	.short	0x0014


	//----- nvinfo : EIATTR_PARAM_CBANK
	.align		4
        /*0060*/ 	.byte	0x04, 0x0a
        /*0062*/ 	.short	(.L_21 - .L_20)
	.align		4
.L_20:
        /*0064*/ 	.word	index@(.nv.constant0.triton_poi_fused_convolution_7)
        /*0068*/ 	.short	0x0210
        /*006a*/ 	.short	0x0014


	//----- nvinfo : EIATTR_SW_WAR
	.align		4
.L_21:
        /*006c*/ 	.byte	0x04, 0x36
        /*006e*/ 	.short	(.L_23 - .L_22)
.L_22:
        /*0070*/ 	.word	0x00000008
.L_23:


//--------------------- .nv.callgraph             --------------------------
	.section	.nv.callgraph,"",@"SHT_CUDA_CALLGRAPH"
	.align	4
	.sectionentsize	8
	.align		4
        /*0000*/ 	.word	0x00000000
	.align		4
        /*0004*/ 	.word	0xffffffff
	.align		4
        /*0008*/ 	.word	0x00000000
	.align		4
        /*000c*/ 	.word	0xfffffffe
	.align		4
        /*0010*/ 	.word	0x00000000
	.align		4
        /*0014*/ 	.word	0xfffffffd
	.align		4
        /*0018*/ 	.word	0x00000000
	.align		4
        /*001c*/ 	.word	0xfffffffc


//--------------------- .text.triton_poi_fused_convolution_7 --------------------------
	.section	.text.triton_poi_fused_convolution_7,"ax",@progbits
	.align	128
        .global         triton_poi_fused_convolution_7
        .type           triton_poi_fused_convolution_7,@function
        .size           triton_poi_fused_convolution_7,(.L_x_1 - triton_poi_fused_convolution_7)
        .other          triton_poi_fused_convolution_7,@"STO_CUDA_ENTRY STV_DEFAULT"
triton_poi_fused_convolution_7:
.text.triton_poi_fused_convolution_7:
[----:B------:R-:W0:Y:S02]  /*0000*/  LDC R1, c[0x0][0x28] ;  /* 0x00000a00ff017b82 */ /* 0x000e240000000800 */
[----:B------:R-:W1:Y:S01]  /*0010*/  S2R R0, SR_TID.X ;  /* 0x0000000000007919 */ /* 0x000e620000002100 */
[----:B------:R-:W2:Y:S01]  /*0020*/  LDC.64 R2, c[0x0][0x210] ;  /* 0x00008400ff027b82 */ /* 0x000ea20000000a00 */
[----:B------:R-:W-:Y:S01]  /*0030*/  ULDC.64 UR4, c[0x0][0x208] ;  /* 0x0000820000047ab9 */ /* 0x000fe20000000a00 */
[----:B------:R-:W3:Y:S06]  /*0040*/  S2R R7, SR_CTAID.X ;  /* 0x0000000000077919 */ /* 0x000eec0000002500 */
[----:B------:R-:W4:Y:S01]  /*0050*/  LDC.64 R4, c[0x0][0x218] ;  /* 0x00008600ff047b82 */ /* 0x000f220000000a00 */
[----:B-1----:R-:W-:-:S04]  /*0060*/  LOP3.LUT R0, R0, 0x7f, RZ, 0xc0, !PT ;  /* 0x0000007f00007812 */ /* 0x002fc800078ec0ff */
[----:B---3--:R-:W-:-:S04]  /*0070*/  LEA R7, R7, R0, 0x7 ;  /* 0x0000000007077211 */ /* 0x008fc800078e38ff */
[C---:B------:R-:W-:Y:S01]  /*0080*/  ISETP.GE.AND P0, PT, R7.reuse, 0xc00, PT ;  /* 0x00000c000700780c */ /* 0x040fe20003f06270 */
[----:B------:R-:W-:-:S04]  /*0090*/  IMAD.HI R0, R7, 0x2aaaaaab, RZ ;  /* 0x2aaaaaab07007827 */ /* 0x000fc800078e02ff */
[----:B--2---:R-:W-:Y:S01]  /*00a0*/  IMAD.WIDE R2, R7, 0x4, R2 ;  /* 0x0000000407027825 */ /* 0x004fe200078e0202 */
[----:B------:R-:W-:-:S04]  /*00b0*/  SHF.R.U32.HI R9, RZ, 0x1f, R0 ;  /* 0x0000001fff097819 */ /* 0x000fc80000011600 */
[----:B------:R-:W-:-:S05]  /*00c0*/  LEA.HI R0, R0, R9, RZ, 0x19 ;  /* 0x0000000900007211 */ /* 0x000fca00078fc8ff */
[----:B------:R-:W-:Y:S01]  /*00d0*/  IMAD R9, R0, -0x300, R7 ;  /* 0xfffffd0000097824 */ /* 0x000fe200078e0207 */
[----:B------:R-:W-:Y:S01]  /*00e0*/  HFMA2.MMA R0, -RZ, RZ, 0, 0 ;  /* 0x00000000ff007435 */ /* 0x000fe200000001ff */
[----:B------:R-:W-:Y:S02]  /*00f0*/  MOV R7, RZ ;  /* 0x000000ff00077202 */ /* 0x000fe40000000f00 */
[----:B----4-:R-:W-:-:S05]  /*0100*/  IMAD.WIDE R4, R9, 0x4, R4 ;  /* 0x0000000409047825 */ /* 0x010fca00078e0204 */
[----:B------:R-:W2:Y:S04]  /*0110*/  @!P0 LDG.E.EL R7, desc[UR4][R4.64] ;  /* 0x0000000404078981 */ /* 0x000ea8000c2e1900 */
[----:B------:R-:W2:Y:S02]  /*0120*/  @!P0 LDG.E R0, desc[UR4][R2.64] ;  /* 0x0000000402008981 */ /* 0x000ea4000c1e1900 */
[----:B--2---:R-:W-:Y:S01]  /*0130*/  FADD R7, R7, R0 ;  /* 0x0000000007077221 */ /* 0x004fe20000000000 */
[----:B------:R-:W-:Y:S06]  /*0140*/  @P0 EXIT ;  /* 0x000000000000094d */ /* 0x000fec0003800000 */
[----:B------:R-:W-:Y:S01]  /*0150*/  STG.E desc[UR4][R2.64], R7 ;  /* 0x0000000702007986 */ /* 0x000fe2000c101904 */
[----:B------:R-:W-:Y:S05]  /*0160*/  EXIT ;  /* 0x000000000000794d */ /* 0x000fea0003800000 */
.L_x_0:
[----:B------:R-:W-:-:S00]  /*0170*/  BRA `(.L_x_0) ;  /* 0xfffffffc00fc7947 */ /* 0x000fc0000383ffff */
[----:B------:R-:W-:-:S00]  /*0180*/  NOP ;  /* 0x0000000000007918 */ /* 0x000fc00000000000 */
[----:B------:R-:W-:-:S00]  /*0190*/  NOP ;  /* 0x0000000000007918 */ /* 0x000fc00000000000 */
[----:B------:R-:W-:-:S00]  /*01a0*/  NOP ;  /* 0x0000000000007918 */ /* 0x000fc00000000000 */
[----:B------:R-:W-:-:S00]  /*01b0*/  NOP ;  /* 0x0000000000007918 */ /* 0x000fc00000000000 */
[----:B------:R-:W-:-:S00]  /*01c0*/  NOP ;  /* 0x0000000000007918 */ /* 0x000fc00000000000 */
[----:B------:R-:W-:-:S00]  /*01d0*/  NOP ;  /* 0x0000000000007918 */ /* 0x000fc00000000000 */
[----:B------:R-:W-:-:S00]  /*01e0*/  NOP ;  /* 0x0000000000007918 */ /* 0x000fc00000000000 */
[----:B------:R-:W-:-:S00]  /*01f0*/  NOP ;  /* 0x0000000000007918 */ /* 0x000fc00000000000 */
.L_x_1:


//--------------------- .nv.constant0.triton_poi_fused_convolution_7 --------------------------
	.section	.nv.constant0.triton_poi_fused_convolution_7,"a",@progbits
	.sectionflags	@""
	.align	4
.nv.constant0.triton_poi_fused_convolution_7:
	.zero		548
